//
// Generated by NVIDIA NVVM Compiler
//
// Compiler Build ID: CL-36424714
// Cuda compilation tools, release 13.0, V13.0.88
// Based on NVVM 20.0.0
//

.version 9.0
.target sm_100
.address_size 64

	// .globl	default_function_kernel

.visible .entry default_function_kernel(
	.param .u64 .ptr .align 1 default_function_kernel_param_0,
	.param .u64 .ptr .align 1 default_function_kernel_param_1
)
.maxntid 30
{
	.reg .b32 	%r<2>;
	.reg .b32 	%f<3>;
	.reg .b64 	%rd<8>;

	ld.param.u64 	%rd1, [default_function_kernel_param_0];
	ld.param.u64 	%rd2, [default_function_kernel_param_1];
	cvta.to.global.u64 	%rd3, %rd1;
	cvta.to.global.u64 	%rd4, %rd2;
	mov.u32 	%r1, %tid.x;
	mul.wide.u32 	%rd5, %r1, 4;
	add.s64 	%rd6, %rd4, %rd5;
	ld.global.nc.f32 	%f1, [%rd6];
	abs.f32 	%f2, %f1;
	add.s64 	%rd7, %rd3, %rd5;
	st.global.f32 	[%rd7], %f2;
	ret;

}


// ===== COMPILED SASS (sm_100) =====

	.target	sm_100

	.elftype	@"ET_EXEC"


//--------------------- .note.nv.tkinfo           --------------------------
	.section	.note.nv.tkinfo,"",@"SHT_NOTE"
	.sectionflags	@"SHF_NOTE_NV_TKINFO"
	.tkinfo
        /*0018*/ 	.word	0x00000002
        /*0030*/ 	.string	""
        /*0030*/ 	.string	"ptxas"
        /*0030*/ 	.string	"Cuda compilation tools, release 13.0, V13.0.88"
        /*0030*/ 	.string	"Build cuda_13.0.r13.0/compiler.36424714_0"
        /*0030*/ 	.string	"-arch sm_100 -m 64 "



//--------------------- .note.nv.cuinfo           --------------------------
	.section	.note.nv.cuinfo,"",@"SHT_NOTE"
	.sectionflags	@"SHF_NOTE_NV_CUINFO"
        /*0018*/ 	.short	0x0002
        /*001a*/ 	.short	0x0064
        /*001c*/ 	.short	0x0082
	.zero		2


//--------------------- .nv.info                  --------------------------
	.section	.nv.info,"",@"SHT_CUDA_INFO"
	.align	4


	//----- nvinfo : EIATTR_REGCOUNT
	.align		4
        /*0000*/ 	.byte	0x04, 0x2f
        /*0002*/ 	.short	(.L_1 - .L_0)
	.align		4
.L_0:
        /*0004*/ 	.word	index@(default_function_kernel)
        /*0008*/ 	.word	0x0000000a


	//----- nvinfo : EIATTR_FRAME_SIZE
	.align		4
.L_1:
        /*000c*/ 	.byte	0x04, 0x11
        /*000e*/ 	.short	(.L_3 - .L_2)
	.align		4
.L_2:
        /*0010*/ 	.word	index@(default_function_kernel)
        /*0014*/ 	.word	0x00000000


	//----- nvinfo : EIATTR_MIN_STACK_SIZE
	.align		4
.L_3:
        /*0018*/ 	.byte	0x04, 0x12
        /*001a*/ 	.short	(.L_5 - .L_4)
	.align		4
.L_4:
        /*001c*/ 	.word	index@(default_function_kernel)
        /*0020*/ 	.word	0x00000000
.L_5:


//--------------------- .nv.compat                --------------------------
	.section	.nv.compat,"",@"SHT_CUDA_COMPAT_INFO"
	.align	4
        /*0000*/ 	.byte	0x02, 0x09, 0x00, 0x00, 0x02, 0x02, 0x01, 0x00, 0x02, 0x05, 0x05, 0x00, 0x03, 0x07, 0x01, 0x01
        /*0010*/ 	.byte	0x02, 0x03, 0x00, 0x00, 0x02, 0x06, 0x01, 0x00, 0x04, 0x0b, 0x08, 0x00, 0x09, 0x00, 0x00, 0x00
        /*0020*/ 	.byte	0x00, 0x00, 0x00, 0x00


//--------------------- .nv.info.default_function_kernel --------------------------
	.section	.nv.info.default_function_kernel,"",@"SHT_CUDA_INFO"
	.sectionflags	@""
	.align	4


	//----- nvinfo : EIATTR_CUDA_API_VERSION
	.align		4
        /*0000*/ 	.byte	0x04, 0x37
        /*0002*/ 	.short	(.L_7 - .L_6)
.L_6:
        /*0004*/ 	.word	0x00000082


	//----- nvinfo : EIATTR_KPARAM_INFO
	.align		4
.L_7:
        /*0008*/ 	.byte	0x04, 0x17
        /*000a*/ 	.short	(.L_9 - .L_8)
.L_8:
        /*000c*/ 	.word	0x00000000
        /*0010*/ 	.short	0x0001
        /*0012*/ 	.short	0x0008
        /*0014*/ 	.byte	0x00, 0xf5, 0x21, 0x00


	//----- nvinfo : EIATTR_KPARAM_INFO
	.align		4
.L_9:
        /*0018*/ 	.byte	0x04, 0x17
        /*001a*/ 	.short	(.L_11 - .L_10)
.L_10:
        /*001c*/ 	.word	0x00000000
        /*0020*/ 	.short	0x0000
        /*0022*/ 	.short	0x0000
        /*0024*/ 	.byte	0x00, 0xf5, 0x21, 0x00


	//----- nvinfo : EIATTR_SPARSE_MMA_MASK
	.align		4
.L_11:
        /*0028*/ 	.byte	0x03, 0x50
        /*002a*/ 	.short	0x0000


	//----- nvinfo : EIATTR_MAXREG_COUNT
	.align		4
        /*002c*/ 	.byte	0x03, 0x1b
        /*002e*/ 	.short	0x00ff


	//----- nvinfo : EIATTR_MERCURY_ISA_VERSION
	.align		4
        /*0030*/ 	.byte	0x03, 0x5f
        /*0032*/ 	.short	0x0101


	//----- nvinfo : EIATTR_VRC_CTA_INIT_COUNT
	.align		4
        /*0034*/ 	.byte	0x02, 0x4a
	.zero		1
	.zero		1


	//----- nvinfo : EIATTR_EXIT_INSTR_OFFSETS
	.align		4
        /*0038*/ 	.byte	0x04, 0x1c
        /*003a*/ 	.short	(.L_13 - .L_12)


	//   ....[0]....
.L_12:
        /*003c*/ 	.word	0x000000a0


	//----- nvinfo : EIATTR_MAX_THREADS
	.align		4
.L_13:
        /*0040*/ 	.byte	0x04, 0x05
        /*0042*/ 	.short	(.L_15 - .L_14)
.L_14:
        /*0044*/ 	.word	0x0000001e
        /*0048*/ 	.word	0x00000001
        /*004c*/ 	.word	0x00000001


	//----- nvinfo : EIATTR_CBANK_PARAM_SIZE
	.align		4
.L_15:
        /*0050*/ 	.byte	0x03, 0x19
        /*0052*/ 	.short	0x0010


	//----- nvinfo : EIATTR_PARAM_CBANK
	.align		4
        /*0054*/ 	.byte	0x04, 0x0a
        /*0056*/ 	.short	(.L_17 - .L_16)
	.align		4
.L_16:
        /*0058*/ 	.word	index@(.nv.constant0.default_function_kernel)
        /*005c*/ 	.short	0x0380
        /*005e*/ 	.short	0x0010


	//----- nvinfo : EIATTR_SW_WAR
	.align		4
.L_17:
        /*0060*/ 	.byte	0x04, 0x36
        /*0062*/ 	.short	(.L_19 - .L_18)
.L_18:
        /*0064*/ 	.word	0x00000008
.L_19:


//--------------------- .nv.callgraph             --------------------------
	.section	.nv.callgraph,"",@"SHT_CUDA_CALLGRAPH"
	.align	4
	.sectionentsize	8
	.align		4
        /*0000*/ 	.word	0x00000000
	.align		4
        /*0004*/ 	.word	0xffffffff
	.align		4
        /*0008*/ 	.word	0x00000000
	.align		4
        /*000c*/ 	.word	0xfffffffe
	.align		4
        /*0010*/ 	.word	0x00000000
	.align		4
        /*0014*/ 	.word	0xfffffffd
	.align		4
        /*0018*/ 	.word	0x00000000
	.align		4
        /*001c*/ 	.word	0xfffffffc


//--------------------- .text.default_function_kernel --------------------------
	.section	.text.default_function_kernel,"ax",@progbits
	.align	128
        .global         default_function_kernel
        .type           default_function_kernel,@function
        .size           default_function_kernel,(.L_x_1 - default_function_kernel)
        .other          default_function_kernel,@"STO_CUDA_ENTRY STV_DEFAULT"
default_function_kernel:
.text.default_function_kernel:
[----:B------:R-:W-:Y:S01]  /*0000*/  LDC R1, c[0x0][0x37c] ;  /* 0x0000df00ff017b82 */ /* 0x000fe20000000800 */
[----:B------:R-:W0:Y:S07]  /*0010*/  S2R R7, SR_TID.X ;  /* 0x0000000000077919 */ /* 0x000e2e0000002100 */
[----:B------:R-:W0:Y:S01]  /*0020*/  LDC.64 R2, c[0x0][0x388] ;  /* 0x0000e200ff027b82 */ /* 0x000e220000000a00 */
[----:B------:R-:W1:Y:S07]  /*0030*/  LDCU.64 UR4, c[0x0][0x358] ;  /* 0x00006b00ff0477ac */ /* 0x000e6e0008000a00 */
[----:B------:R-:W2:Y:S01]  /*0040*/  LDC.64 R4, c[0x0][0x380] ;  /* 0x0000e000ff047b82 */ /* 0x000ea20000000a00 */
[----:B0-----:R-:W-:-:S06]  /*0050*/  IMAD.WIDE.U32 R2, R7, 0x4, R2 ;  /* 0x0000000407027825 */ /* 0x001fcc00078e0002 */
[----:B-1----:R-:W3:Y:S01]  /*0060*/  LDG.E.CONSTANT R2, desc[UR4][R2.64] ;  /* 0x0000000402027981 */ /* 0x002ee2000c1e9900 */
[----:B--2---:R-:W-:-:S04]  /*0070*/  IMAD.WIDE.U32 R4, R7, 0x4, R4 ;  /* 0x0000000407047825 */ /* 0x004fc800078e0004 */
[----:B---3--:R-:W-:-:S05]  /*0080*/  FADD R7, |R2|, -RZ ;  /* 0x800000ff02077221 */ /* 0x008fca0000000200 */
[----:B------:R-:W-:Y:S01]  /*0090*/  STG.E desc[UR4][R4.64], R7 ;  /* 0x0000000704007986 */ /* 0x000fe2000c101904 */
[----:B------:R-:W-:Y:S05]  /*00a0*/  EXIT ;  /* 0x000000000000794d */ /* 0x000fea0003800000 */
.L_x_0:
[----:B------:R-:W-:-:S00]  /*00b0*/  BRA `(.L_x_0) ;  /* 0xfffffffc00fc7947 */ /* 0x000fc0000383ffff */
[----:B------:R-:W-:-:S00]  /*00c0*/  NOP ;  /* 0x0000000000007918 */ /* 0x000fc00000000000 */
        /* <DEDUP_REMOVED lines=11> */
.L_x_1:


//--------------------- .nv.shared.reserved.0     --------------------------
	.section	.nv.shared.reserved.0,"aw",@nobits
	.weak		__nv_reservedSMEM_offset_0_alias
	.size		__nv_reservedSMEM_offset_0_alias, 0, 64
	.other		__nv_reservedSMEM_offset_0_alias,@"STO_CUDA_RESERVED_SHARED STV_DEFAULT"
__nv_reservedSMEM_offset_0_alias:
	.zero		0
	.zero		64


//--------------------- .nv.constant0.default_function_kernel --------------------------
	.section	.nv.constant0.default_function_kernel,"a",@progbits
	.sectionflags	@""
	.align	4
.nv.constant0.default_function_kernel:
	.zero		912


//--------------------- SYMBOLS --------------------------

	.type		.nv.reservedSmem.offset0,@object
	.size		.nv.reservedSmem.offset0,0x4
